	.headerflags	@"EF_CUDA_TEXMODE_UNIFIED EF_CUDA_64BIT_ADDRESS EF_CUDA_ACCELERATORS EF_CUDA_SM90 EF_CUDA_VIRTUAL_SM(EF_CUDA_SM90)"
	.elftype	@"ET_EXEC"


//--------------------- .nv.info                  --------------------------
	.section	.nv.info,"",@"SHT_CUDA_INFO"
	.align	4


	//----- nvinfo : EIATTR_REGCOUNT
	.align		4
        /*0000*/ 	.byte	0x04, 0x2f
        /*0002*/ 	.short	(.L_1 - .L_0)
	.align		4
.L_0:
        /*0004*/ 	.word	index@(triton_per_fused_dot_19)
        /*0008*/ 	.word	0x0000000f


	//----- nvinfo : EIATTR_MIN_STACK_SIZE
	.align		4
.L_1:
        /*000c*/ 	.byte	0x04, 0x12
        /*000e*/ 	.short	(.L_3 - .L_2)
	.align		4
.L_2:
        /*0010*/ 	.word	index@(triton_per_fused_dot_19)
        /*0014*/ 	.word	0x00000000


	//----- nvinfo : EIATTR_FRAME_SIZE
	.align		4
.L_3:
        /*0018*/ 	.byte	0x04, 0x11
        /*001a*/ 	.short	(.L_5 - .L_4)
	.align		4
.L_4:
        /*001c*/ 	.word	index@(triton_per_fused_dot_19)
        /*0020*/ 	.word	0x00000000


	//----- nvinfo : EIATTR_MIN_STACK_SIZE
	.align		4
.L_5:
        /*0024*/ 	.byte	0x04, 0x12
        /*0026*/ 	.short	(.L_7 - .L_6)
	.align		4
.L_6:
        /*0028*/ 	.word	index@(triton_per_fused_dot_19)
        /*002c*/ 	.word	0x00000000
.L_7:


//--------------------- .nv.info.triton_per_fused_dot_19 --------------------------
	.section	.nv.info.triton_per_fused_dot_19,"",@"SHT_CUDA_INFO"
	.sectionflags	@""
	.align	4


	//----- nvinfo : EIATTR_CUDA_API_VERSION
	.align		4
        /*0000*/ 	.byte	0x04, 0x37
        /*0002*/ 	.short	(.L_9 - .L_8)
.L_8:
        /*0004*/ 	.word	0x0000007c


	//----- nvinfo : EIATTR_KPARAM_INFO
	.align		4
.L_9:
        /*0008*/ 	.byte	0x04, 0x17
        /*000a*/ 	.short	(.L_11 - .L_10)
.L_10:
        /*000c*/ 	.word	0x00000000
        /*0010*/ 	.short	0x0003
        /*0012*/ 	.short	0x0018
        /*0014*/ 	.byte	0x00, 0xf0, 0x11, 0x00


	//----- nvinfo : EIATTR_KPARAM_INFO
	.align		4
.L_11:
        /*0018*/ 	.byte	0x04, 0x17
        /*001a*/ 	.short	(.L_13 - .L_12)
.L_12:
        /*001c*/ 	.word	0x00000000
        /*0020*/ 	.short	0x0002
        /*0022*/ 	.short	0x0010
        /*0024*/ 	.byte	0x00, 0xf4, 0x21, 0x00


	//----- nvinfo : EIATTR_KPARAM_INFO
	.align		4
.L_13:
        /*0028*/ 	.byte	0x04, 0x17
        /*002a*/ 	.short	(.L_15 - .L_14)
.L_14:
        /*002c*/ 	.word	0x00000000
        /*0030*/ 	.short	0x0001
        /*0032*/ 	.short	0x0008
        /*0034*/ 	.byte	0x00, 0xf4, 0x21, 0x00


	//----- nvinfo : EIATTR_KPARAM_INFO
	.align		4
.L_15:
        /*0038*/ 	.byte	0x04, 0x17
        /*003a*/ 	.short	(.L_17 - .L_16)
.L_16:
        /*003c*/ 	.word	0x00000000
        /*0040*/ 	.short	0x0000
        /*0042*/ 	.short	0x0000
        /*0044*/ 	.byte	0x00, 0xf4, 0x21, 0x00


	//----- nvinfo : EIATTR_SPARSE_MMA_MASK
	.align		4
.L_17:
        /*0048*/ 	.byte	0x03, 0x50
        /*004a*/ 	.short	0x0000


	//----- nvinfo : EIATTR_MAXREG_COUNT
	.align		4
        /*004c*/ 	.byte	0x03, 0x1b
        /*004e*/ 	.short	0x00ff


	//----- nvinfo : EIATTR_COOP_GROUP_MASK_REGIDS
	.align		4
        /*0050*/ 	.byte	0x04, 0x29
        /*0052*/ 	.short	(.L_19 - .L_18)


	//   ....[0]....
.L_18:
        /*0054*/ 	.word	0xffffffff


	//   ....[1]....
        /*0058*/ 	.word	0xffffffff


	//   ....[2]....
        /*005c*/ 	.word	0xffffffff


	//   ....[3]....
        /*0060*/ 	.word	0xffffffff


	//   ....[4]....
        /*0064*/ 	.word	0xffffffff


	//   ....[5]....
        /*0068*/ 	.word	0xffffffff


	//----- nvinfo : EIATTR_COOP_GROUP_INSTR_OFFSETS
	.align		4
.L_19:
        /*006c*/ 	.byte	0x04, 0x28
        /*006e*/ 	.short	(.L_21 - .L_20)


	//   ....[0]....
.L_20:
        /*0070*/ 	.word	0x00000140


	//   ....[1]....
        /*0074*/ 	.word	0x00000160


	//   ....[2]....
        /*0078*/ 	.word	0x00000190


	//   ....[3]....
        /*007c*/ 	.word	0x000001c0


	//   ....[4]....
        /*0080*/ 	.word	0x000001e0


	//   ....[5]....
        /*0084*/ 	.word	0x00000260


	//----- nvinfo : EIATTR_EXIT_INSTR_OFFSETS
	.align		4
.L_21:
        /*0088*/ 	.byte	0x04, 0x1c
        /*008a*/ 	.short	(.L_23 - .L_22)


	//   ....[0]....
.L_22:
        /*008c*/ 	.word	0x000002c0


	//   ....[1]....
        /*0090*/ 	.word	0x00000300


	//----- nvinfo : EIATTR_REQNTID
	.align		4
.L_23:
        /*0094*/ 	.byte	0x04, 0x10
        /*0096*/ 	.short	(.L_25 - .L_24)
.L_24:
        /*0098*/ 	.word	0x00000040
        /*009c*/ 	.word	0x00000001
        /*00a0*/ 	.word	0x00000001


	//----- nvinfo : EIATTR_CBANK_PARAM_SIZE
	.align		4
.L_25:
        /*00a4*/ 	.byte	0x03, 0x19
        /*00a6*/ 	.short	0x001c


	//----- nvinfo : EIATTR_PARAM_CBANK
	.align		4
        /*00a8*/ 	.byte	0x04, 0x0a
        /*00aa*/ 	.short	(.L_27 - .L_26)
	.align		4
.L_26:
        /*00ac*/ 	.word	index@(.nv.constant0.triton_per_fused_dot_19)
        /*00b0*/ 	.short	0x0210
        /*00b2*/ 	.short	0x001c


	//----- nvinfo : EIATTR_SW_WAR
	.align		4
.L_27:
        /*00b4*/ 	.byte	0x04, 0x36
        /*00b6*/ 	.short	(.L_29 - .L_28)
.L_28:
        /*00b8*/ 	.word	0x00000008
.L_29:


//--------------------- .nv.callgraph             --------------------------
	.section	.nv.callgraph,"",@"SHT_CUDA_CALLGRAPH"
	.align	4
	.sectionentsize	8
	.align		4
        /*0000*/ 	.word	0x00000000
	.align		4
        /*0004*/ 	.word	0xffffffff
	.align		4
        /*0008*/ 	.word	0x00000000
	.align		4
        /*000c*/ 	.word	0xfffffffe
	.align		4
        /*0010*/ 	.word	0x00000000
	.align		4
        /*0014*/ 	.word	0xfffffffd
	.align		4
        /*0018*/ 	.word	0x00000000
	.align		4
        /*001c*/ 	.word	0xfffffffc


//--------------------- .text.triton_per_fused_dot_19 --------------------------
	.section	.text.triton_per_fused_dot_19,"ax",@progbits
	.sectionflags	@"SHF_BARRIERS=1"
	.align	128
        .global         triton_per_fused_dot_19
        .type           triton_per_fused_dot_19,@function
        .size           triton_per_fused_dot_19,(.L_x_1 - triton_per_fused_dot_19)
        .other          triton_per_fused_dot_19,@"STO_CUDA_ENTRY STV_DEFAULT"
triton_per_fused_dot_19:
.text.triton_per_fused_dot_19:
[----:B------:R-:W0:Y:S02]  /*0000*/  LDC R1, c[0x0][0x28] ;  /* 0x00000a00ff017b82 */ /* 0x000e240000000800 */
[----:B------:R-:W1:Y:S01]  /*0010*/  S2R R12, SR_TID.X ;  /* 0x00000000000c7919 */ /* 0x000e620000002100 */
[----:B------:R-:W2:Y:S01]  /*0020*/  LDC.64 R4, c[0x0][0x210] ;  /* 0x00008400ff047b82 */ /* 0x000ea20000000a00 */
[----:B------:R-:W-:-:S07]  /*0030*/  ULDC.64 UR6, c[0x0][0x208] ;  /* 0x0000820000067ab9 */ /* 0x000fce0000000a00 */
[----:B------:R-:W3:Y:S01]  /*0040*/  LDC.64 R8, c[0x0][0x218] ;  /* 0x00008600ff087b82 */ /* 0x000ee20000000a00 */
[----:B-1----:R-:W-:-:S04]  /*0050*/  SHF.L.U32 R0, R12, 0x2, RZ ;  /* 0x000000020c007819 */ /* 0x002fc800000006ff */
[----:B------:R-:W-:-:S05]  /*0060*/  LOP3.LUT R3, R0, 0xfc, RZ, 0xc0, !PT ;  /* 0x000000fc00037812 */ /* 0x000fca00078ec0ff */
[----:B--2---:R-:W-:-:S04]  /*0070*/  IMAD.WIDE.U32 R4, R3, 0x4, R4 ;  /* 0x0000000403047825 */ /* 0x004fc800078e0004 */
[----:B---3--:R-:W-:Y:S02]  /*0080*/  IMAD.WIDE.U32 R8, R3, 0x4, R8 ;  /* 0x0000000403087825 */ /* 0x008fe400078e0008 */
[----:B------:R-:W2:Y:S04]  /*0090*/  LDG.E.128 R4, desc[UR6][R4.64] ;  /* 0x0000000604047981 */ /* 0x000ea8000c1e1d00 */
[----:B------:R-:W2:Y:S01]  /*00a0*/  LDG.E.128 R8, desc[UR6][R8.64] ;  /* 0x0000000608087981 */ /* 0x000ea2000c1e1d00 */
[----:B------:R-:W1:Y:S01]  /*00b0*/  S2UR UR5, SR_CgaCtaId ;  /* 0x00000000000579c3 */ /* 0x000e620000008800 */
[C---:B------:R-:W-:Y:S01]  /*00c0*/  LOP3.LUT P0, RZ, R12.reuse, 0x1f, RZ, 0xc0, !PT ;  /* 0x0000001f0cff7812 */ /* 0x040fe2000780c0ff */
[----:B------:R-:W-:Y:S01]  /*00d0*/  UMOV UR4, 0x400 ;  /* 0x0000040000047882 */ /* 0x000fe20000000000 */
[----:B------:R-:W-:Y:S01]  /*00e0*/  ISETP.GE.AND P1, PT, R12, 0x2, PT ;  /* 0x000000020c00780c */ /* 0x000fe20003f26270 */
[----:B-1----:R-:W-:Y:S01]  /*00f0*/  UPRMT UR4, UR5, 0x654, UR4 ;  /* 0x0000065405047896 */ /* 0x002fe20008000004 */
[----:B--2---:R-:W-:-:S04]  /*0100*/  FMUL R3, R5, R9 ;  /* 0x0000000905037220 */ /* 0x004fc80000400000 */
[----:B------:R-:W-:-:S04]  /*0110*/  FFMA R3, R4, R8, R3 ;  /* 0x0000000804037223 */ /* 0x000fc80000000003 */
[----:B------:R-:W-:-:S04]  /*0120*/  FFMA R6, R6, R10, R3 ;  /* 0x0000000a06067223 */ /* 0x000fc80000000003 */
[----:B------:R-:W-:-:S05]  /*0130*/  FFMA R6, R7, R11, R6 ;  /* 0x0000000b07067223 */ /* 0x000fca0000000006 */
[----:B------:R-:W1:Y:S02]  /*0140*/  SHFL.BFLY PT, R3, R6, 0x10, 0x1f ;  /* 0x0e001f0006037f89 */ /* 0x000e6400000e0000 */
[----:B-1----:R-:W-:-:S05]  /*0150*/  FADD R3, R6, R3 ;  /* 0x0000000306037221 */ /* 0x002fca0000000000 */
[----:B------:R-:W1:Y:S02]  /*0160*/  SHFL.BFLY PT, R10, R3, 0x8, 0x1f ;  /* 0x0d001f00030a7f89 */ /* 0x000e6400000e0000 */
[----:B-1----:R-:W-:Y:S01]  /*0170*/  FADD R10, R3, R10 ;  /* 0x0000000a030a7221 */ /* 0x002fe20000000000 */
[----:B------:R-:W-:-:S04]  /*0180*/  SHF.R.U32.HI R3, RZ, 0x3, R12 ;  /* 0x00000003ff037819 */ /* 0x000fc8000001160c */
[----:B------:R-:W1:Y:S01]  /*0190*/  SHFL.BFLY PT, R7, R10, 0x4, 0x1f ;  /* 0x0c801f000a077f89 */ /* 0x000e6200000e0000 */
[----:B------:R-:W-:Y:S01]  /*01a0*/  LOP3.LUT R6, R3, 0x4, RZ, 0xc0, !PT ;  /* 0x0000000403067812 */ /* 0x000fe200078ec0ff */
[----:B-1----:R-:W-:-:S05]  /*01b0*/  FADD R7, R10, R7 ;  /* 0x000000070a077221 */ /* 0x002fca0000000000 */
[----:B------:R-:W1:Y:S02]  /*01c0*/  SHFL.BFLY PT, R4, R7, 0x2, 0x1f ;  /* 0x0c401f0007047f89 */ /* 0x000e6400000e0000 */
[----:B-1----:R-:W-:-:S05]  /*01d0*/  FADD R4, R7, R4 ;  /* 0x0000000407047221 */ /* 0x002fca0000000000 */
[----:B------:R-:W1:Y:S02]  /*01e0*/  SHFL.BFLY PT, R5, R4, 0x1, 0x1f ;  /* 0x0c201f0004057f89 */ /* 0x000e6400000e0000 */
[----:B-1----:R-:W-:Y:S01]  /*01f0*/  FADD R5, R4, R5 ;  /* 0x0000000504057221 */ /* 0x002fe20000000000 */
[----:B------:R-:W-:-:S04]  /*0200*/  LOP3.LUT R4, R12, 0x1, RZ, 0xc0, !PT ;  /* 0x000000010c047812 */ /* 0x000fc800078ec0ff */
[----:B------:R-:W-:Y:S01]  /*0210*/  @!P0 STS [R6+UR4], R5 ;  /* 0x0000000506008988 */ /* 0x000fe20008000804 */
[----:B------:R-:W-:Y:S01]  /*0220*/  BAR.SYNC.DEFER_BLOCKING 0x0 ;  /* 0x0000000000007b1d */ /* 0x000fe20000010000 */
[----:B------:R-:W-:-:S04]  /*0230*/  ISETP.NE.U32.AND P0, PT, R4, 0x1, PT ;  /* 0x000000010400780c */ /* 0x000fc80003f05070 */
[----:B------:R-:W-:Y:S01]  /*0240*/  ISETP.LT.AND P0, PT, R12, 0x2, P0 ;  /* 0x000000020c00780c */ /* 0x000fe20000701270 */
[----:B------:R-:W1:Y:S04]  /*0250*/  @!P1 LDS R2, [R0+UR4] ;  /* 0x0000000400029984 */ /* 0x000e680008000800 */
[----:B-1----:R-:W1:Y:S02]  /*0260*/  SHFL.BFLY PT, R3, R2, 0x1, 0x1f ;  /* 0x0c201f0002037f89 */ /* 0x002e6400000e0000 */
[----:B-1----:R-:W-:-:S06]  /*0270*/  FADD R3, R2, R3 ;  /* 0x0000000302037221 */ /* 0x002fcc0000000000 */
[----:B------:R1:W-:Y:S01]  /*0280*/  @P0 STS [R0+UR4], R3 ;  /* 0x0000000300000988 */ /* 0x0003e20008000804 */
[----:B------:R-:W-:Y:S01]  /*0290*/  BAR.SYNC.DEFER_BLOCKING 0x0 ;  /* 0x0000000000007b1d */ /* 0x000fe20000010000 */
[----:B------:R-:W-:-:S05]  /*02a0*/  LOP3.LUT P0, RZ, R12, 0x3f, RZ, 0xc0, !PT ;  /* 0x0000003f0cff7812 */ /* 0x000fca000780c0ff */
[----:B------:R-:W2:Y:S08]  /*02b0*/  LDS R4, [UR4] ;  /* 0x00000004ff047984 */ /* 0x000eb00008000800 */
[----:B-1----:R-:W-:Y:S05]  /*02c0*/  @P0 EXIT ;  /* 0x000000000000094d */ /* 0x002fea0003800000 */
[----:B------:R-:W0:Y:S01]  /*02d0*/  LDC.64 R2, c[0x0][0x220] ;  /* 0x00008800ff027b82 */ /* 0x000e220000000a00 */
[----:B--2---:R-:W-:-:S05]  /*02e0*/  FADD R5, RZ, R4 ;  /* 0x00000004ff057221 */ /* 0x004fca0000000000 */
[----:B0-----:R-:W-:Y:S01]  /*02f0*/  STG.E desc[UR6][R2.64], R5 ;  /* 0x0000000502007986 */ /* 0x001fe2000c101906 */
[----:B------:R-:W-:Y:S05]  /*0300*/  EXIT ;  /* 0x000000000000794d */ /* 0x000fea0003800000 */
.L_x_0:
[----:B------:R-:W-:-:S00]  /*0310*/  BRA `(.L_x_0) ;  /* 0xfffffffc00fc7947 */ /* 0x000fc0000383ffff */
[----:B------:R-:W-:-:S00]  /*0320*/  NOP ;  /* 0x0000000000007918 */ /* 0x000fc00000000000 */
        /* <DEDUP_REMOVED lines=13> */
.L_x_1:


//--------------------- .nv.shared.triton_per_fused_dot_19 --------------------------
	.section	.nv.shared.triton_per_fused_dot_19,"aw",@nobits
	.sectionflags	@""
	.align	16
	.zero		1024


//--------------------- .nv.constant0.triton_per_fused_dot_19 --------------------------
	.section	.nv.constant0.triton_per_fused_dot_19,"a",@progbits
	.sectionflags	@""
	.align	4
.nv.constant0.triton_per_fused_dot_19:
	.zero		556
